//
// Generated by NVIDIA NVVM Compiler
//
// Compiler Build ID: CL-36424714
// Cuda compilation tools, release 13.0, V13.0.88
// Based on NVVM 20.0.0
//

.version 9.0
.target sm_100
.address_size 64

	// .globl	_Z8getmaxcuPjS_i
.extern .shared .align 16 .b8 sdata[];

.visible .entry _Z8getmaxcuPjS_i(
	.param .u64 .ptr .align 1 _Z8getmaxcuPjS_i_param_0,
	.param .u64 .ptr .align 1 _Z8getmaxcuPjS_i_param_1,
	.param .u32 _Z8getmaxcuPjS_i_param_2
)
{
	.reg .pred 	%p<7>;
	.reg .b32 	%r<19>;
	.reg .b64 	%rd<9>;

	ld.param.u64 	%rd2, [_Z8getmaxcuPjS_i_param_0];
	ld.param.u64 	%rd1, [_Z8getmaxcuPjS_i_param_1];
	ld.param.u32 	%r8, [_Z8getmaxcuPjS_i_param_2];
	cvta.to.global.u64 	%rd3, %rd2;
	mov.u32 	%r1, %tid.x;
	mov.u32 	%r2, %ctaid.x;
	mov.u32 	%r18, %ntid.x;
	mad.lo.s32 	%r9, %r2, %r18, %r1;
	mul.wide.u32 	%rd4, %r9, 4;
	add.s64 	%rd5, %rd3, %rd4;
	ld.global.u32 	%r10, [%rd5];
	shl.b32 	%r11, %r1, 2;
	mov.u32 	%r12, sdata;
	add.s32 	%r4, %r12, %r11;
	setp.lt.u32 	%p1, %r9, %r8;
	selp.b32 	%r13, %r10, 0, %p1;
	st.shared.u32 	[%r4], %r13;
	bar.sync 	0;
	setp.lt.u32 	%p2, %r18, 2;
	@%p2 bra 	$L__BB0_5;
$L__BB0_1:
	mov.u32 	%r5, %r18;
	shr.u32 	%r18, %r5, 1;
	bar.sync 	0;
	setp.ge.u32 	%p3, %r1, %r18;
	@%p3 bra 	$L__BB0_4;
	ld.shared.u32 	%r14, [%r4];
	shl.b32 	%r15, %r18, 2;
	add.s32 	%r16, %r4, %r15;
	ld.shared.u32 	%r7, [%r16];
	setp.ge.u32 	%p4, %r14, %r7;
	@%p4 bra 	$L__BB0_4;
	st.shared.u32 	[%r4], %r7;
$L__BB0_4:
	setp.gt.u32 	%p5, %r5, 3;
	@%p5 bra 	$L__BB0_1;
$L__BB0_5:
	setp.ne.s32 	%p6, %r1, 0;
	@%p6 bra 	$L__BB0_7;
	ld.shared.u32 	%r17, [sdata];
	cvta.to.global.u64 	%rd6, %rd1;
	mul.wide.u32 	%rd7, %r2, 4;
	add.s64 	%rd8, %rd6, %rd7;
	st.global.u32 	[%rd8], %r17;
$L__BB0_7:
	ret;

}


// ===== COMPILED SASS (sm_100) =====

	.target	sm_100

	.elftype	@"ET_EXEC"


//--------------------- .note.nv.tkinfo           --------------------------
	.section	.note.nv.tkinfo,"",@"SHT_NOTE"
	.sectionflags	@"SHF_NOTE_NV_TKINFO"
	.tkinfo
        /*0018*/ 	.word	0x00000002
        /*0030*/ 	.string	""
        /*0030*/ 	.string	"ptxas"
        /*0030*/ 	.string	"Cuda compilation tools, release 13.0, V13.0.88"
        /*0030*/ 	.string	"Build cuda_13.0.r13.0/compiler.36424714_0"
        /*0030*/ 	.string	"-arch sm_100 -m 64 "



//--------------------- .note.nv.cuinfo           --------------------------
	.section	.note.nv.cuinfo,"",@"SHT_NOTE"
	.sectionflags	@"SHF_NOTE_NV_CUINFO"
        /*0018*/ 	.short	0x0002
        /*001a*/ 	.short	0x0064
        /*001c*/ 	.short	0x0082
	.zero		2


//--------------------- .nv.info                  --------------------------
	.section	.nv.info,"",@"SHT_CUDA_INFO"
	.align	4


	//----- nvinfo : EIATTR_REGCOUNT
	.align		4
        /*0000*/ 	.byte	0x04, 0x2f
        /*0002*/ 	.short	(.L_1 - .L_0)
	.align		4
.L_0:
        /*0004*/ 	.word	index@(_Z8getmaxcuPjS_i)
        /*0008*/ 	.word	0x0000000a


	//----- nvinfo : EIATTR_FRAME_SIZE
	.align		4
.L_1:
        /*000c*/ 	.byte	0x04, 0x11
        /*000e*/ 	.short	(.L_3 - .L_2)
	.align		4
.L_2:
        /*0010*/ 	.word	index@(_Z8getmaxcuPjS_i)
        /*0014*/ 	.word	0x00000000


	//----- nvinfo : EIATTR_MIN_STACK_SIZE
	.align		4
.L_3:
        /*0018*/ 	.byte	0x04, 0x12
        /*001a*/ 	.short	(.L_5 - .L_4)
	.align		4
.L_4:
        /*001c*/ 	.word	index@(_Z8getmaxcuPjS_i)
        /*0020*/ 	.word	0x00000000
.L_5:


//--------------------- .nv.compat                --------------------------
	.section	.nv.compat,"",@"SHT_CUDA_COMPAT_INFO"
	.align	4
        /*0000*/ 	.byte	0x02, 0x09, 0x00, 0x00, 0x02, 0x02, 0x01, 0x00, 0x02, 0x05, 0x05, 0x00, 0x03, 0x07, 0x01, 0x01
        /*0010*/ 	.byte	0x02, 0x03, 0x00, 0x00, 0x02, 0x06, 0x01, 0x00, 0x04, 0x0b, 0x08, 0x00, 0x09, 0x00, 0x00, 0x00
        /*0020*/ 	.byte	0x00, 0x00, 0x00, 0x00


//--------------------- .nv.info._Z8getmaxcuPjS_i --------------------------
	.section	.nv.info._Z8getmaxcuPjS_i,"",@"SHT_CUDA_INFO"
	.sectionflags	@""
	.align	4


	//----- nvinfo : EIATTR_CUDA_API_VERSION
	.align		4
        /*0000*/ 	.byte	0x04, 0x37
        /*0002*/ 	.short	(.L_7 - .L_6)
.L_6:
        /*0004*/ 	.word	0x00000082


	//----- nvinfo : EIATTR_KPARAM_INFO
	.align		4
.L_7:
        /*0008*/ 	.byte	0x04, 0x17
        /*000a*/ 	.short	(.L_9 - .L_8)
.L_8:
        /*000c*/ 	.word	0x00000000
        /*0010*/ 	.short	0x0002
        /*0012*/ 	.short	0x0010
        /*0014*/ 	.byte	0x00, 0xf0, 0x11, 0x00


	//----- nvinfo : EIATTR_KPARAM_INFO
	.align		4
.L_9:
        /*0018*/ 	.byte	0x04, 0x17
        /*001a*/ 	.short	(.L_11 - .L_10)
.L_10:
        /*001c*/ 	.word	0x00000000
        /*0020*/ 	.short	0x0001
        /*0022*/ 	.short	0x0008
        /*0024*/ 	.byte	0x00, 0xf5, 0x21, 0x00


	//----- nvinfo : EIATTR_KPARAM_INFO
	.align		4
.L_11:
        /*0028*/ 	.byte	0x04, 0x17
        /*002a*/ 	.short	(.L_13 - .L_12)
.L_12:
        /*002c*/ 	.word	0x00000000
        /*0030*/ 	.short	0x0000
        /*0032*/ 	.short	0x0000
        /*0034*/ 	.byte	0x00, 0xf5, 0x21, 0x00


	//----- nvinfo : EIATTR_SPARSE_MMA_MASK
	.align		4
.L_13:
        /*0038*/ 	.byte	0x03, 0x50
        /*003a*/ 	.short	0x0000


	//----- nvinfo : EIATTR_MAXREG_COUNT
	.align		4
        /*003c*/ 	.byte	0x03, 0x1b
        /*003e*/ 	.short	0x00ff


	//----- nvinfo : EIATTR_NUM_BARRIERS
	.align		4
        /*0040*/ 	.byte	0x02, 0x4c
        /*0042*/ 	.byte	0x01
	.zero		1


	//----- nvinfo : EIATTR_MERCURY_ISA_VERSION
	.align		4
        /*0044*/ 	.byte	0x03, 0x5f
        /*0046*/ 	.short	0x0101


	//----- nvinfo : EIATTR_VRC_CTA_INIT_COUNT
	.align		4
        /*0048*/ 	.byte	0x02, 0x4a
	.zero		1
	.zero		1


	//----- nvinfo : EIATTR_EXIT_INSTR_OFFSETS
	.align		4
        /*004c*/ 	.byte	0x04, 0x1c
        /*004e*/ 	.short	(.L_15 - .L_14)


	//   ....[0]....
.L_14:
        /*0050*/ 	.word	0x00000240


	//   ....[1]....
        /*0054*/ 	.word	0x000002c0


	//----- nvinfo : EIATTR_CRS_STACK_SIZE
	.align		4
.L_15:
        /*0058*/ 	.byte	0x04, 0x1e
        /*005a*/ 	.short	(.L_17 - .L_16)
.L_16:
        /*005c*/ 	.word	0x00000000


	//----- nvinfo : EIATTR_CBANK_PARAM_SIZE
	.align		4
.L_17:
        /*0060*/ 	.byte	0x03, 0x19
        /*0062*/ 	.short	0x0014


	//----- nvinfo : EIATTR_PARAM_CBANK
	.align		4
        /*0064*/ 	.byte	0x04, 0x0a
        /*0066*/ 	.short	(.L_19 - .L_18)
	.align		4
.L_18:
        /*0068*/ 	.word	index@(.nv.constant0._Z8getmaxcuPjS_i)
        /*006c*/ 	.short	0x0380
        /*006e*/ 	.short	0x0014


	//----- nvinfo : EIATTR_SW_WAR
	.align		4
.L_19:
        /*0070*/ 	.byte	0x04, 0x36
        /*0072*/ 	.short	(.L_21 - .L_20)
.L_20:
        /*0074*/ 	.word	0x00000008
.L_21:


//--------------------- .nv.callgraph             --------------------------
	.section	.nv.callgraph,"",@"SHT_CUDA_CALLGRAPH"
	.align	4
	.sectionentsize	8
	.align		4
        /*0000*/ 	.word	0x00000000
	.align		4
        /*0004*/ 	.word	0xffffffff
	.align		4
        /*0008*/ 	.word	0x00000000
	.align		4
        /*000c*/ 	.word	0xfffffffe
	.align		4
        /*0010*/ 	.word	0x00000000
	.align		4
        /*0014*/ 	.word	0xfffffffd
	.align		4
        /*0018*/ 	.word	0x00000000
	.align		4
        /*001c*/ 	.word	0xfffffffc


//--------------------- .text._Z8getmaxcuPjS_i    --------------------------
	.section	.text._Z8getmaxcuPjS_i,"ax",@progbits
	.align	128
        .global         _Z8getmaxcuPjS_i
        .type           _Z8getmaxcuPjS_i,@function
        .size           _Z8getmaxcuPjS_i,(.L_x_5 - _Z8getmaxcuPjS_i)
        .other          _Z8getmaxcuPjS_i,@"STO_CUDA_ENTRY STV_DEFAULT"
_Z8getmaxcuPjS_i:
.text._Z8getmaxcuPjS_i:
[----:B------:R-:W-:Y:S01]  /*0000*/  LDC R1, c[0x0][0x37c] ;  /* 0x0000df00ff017b82 */ /* 0x000fe20000000800 */
[----:B------:R-:W0:Y:S07]  /*0010*/  S2R R6, SR_TID.X ;  /* 0x0000000000067919 */ /* 0x000e2e0000002100 */
[----:B------:R-:W1:Y:S01]  /*0020*/  LDC.64 R2, c[0x0][0x380] ;  /* 0x0000e000ff027b82 */ /* 0x000e620000000a00 */
[----:B------:R-:W0:Y:S01]  /*0030*/  LDCU UR8, c[0x0][0x360] ;  /* 0x00006c00ff0877ac */ /* 0x000e220008000800 */
[----:B------:R-:W0:Y:S01]  /*0040*/  S2R R7, SR_CTAID.X ;  /* 0x0000000000077919 */ /* 0x000e220000002500 */
[----:B------:R-:W2:Y:S05]  /*0050*/  LDCU.64 UR6, c[0x0][0x358] ;  /* 0x00006b00ff0677ac */ /* 0x000eaa0008000a00 */
[----:B------:R-:W3:Y:S01]  /*0060*/  S2UR UR5, SR_CgaCtaId ;  /* 0x00000000000579c3 */ /* 0x000ee20000008800 */
[----:B------:R-:W4:Y:S01]  /*0070*/  LDCU UR9, c[0x0][0x390] ;  /* 0x00007200ff0977ac */ /* 0x000f220008000800 */
[----:B0-----:R-:W-:-:S04]  /*0080*/  IMAD R5, R7, UR8, R6 ;  /* 0x0000000807057c24 */ /* 0x001fc8000f8e0206 */
[----:B-1----:R-:W-:-:S06]  /*0090*/  IMAD.WIDE.U32 R2, R5, 0x4, R2 ;  /* 0x0000000405027825 */ /* 0x002fcc00078e0002 */
[----:B--2---:R-:W2:Y:S01]  /*00a0*/  LDG.E R2, desc[UR6][R2.64] ;  /* 0x0000000602027981 */ /* 0x004ea2000c1e1900 */
[----:B------:R-:W-:Y:S01]  /*00b0*/  UMOV UR4, 0x400 ;  /* 0x0000040000047882 */ /* 0x000fe20000000000 */
[----:B----4-:R-:W-:Y:S01]  /*00c0*/  ISETP.GE.U32.AND P0, PT, R5, UR9, PT ;  /* 0x0000000905007c0c */ /* 0x010fe2000bf06070 */
[----:B---3--:R-:W-:Y:S02]  /*00d0*/  ULEA UR4, UR5, UR4, 0x18 ;  /* 0x0000000405047291 */ /* 0x008fe4000f8ec0ff */
[----:B------:R-:W-:-:S04]  /*00e0*/  UISETP.GE.U32.AND UP0, UPT, UR8, 0x2, UPT ;  /* 0x000000020800788c */ /* 0x000fc8000bf06070 */
[----:B------:R-:W-:Y:S02]  /*00f0*/  LEA R0, R6, UR4, 0x2 ;  /* 0x0000000406007c11 */ /* 0x000fe4000f8e10ff */
[----:B--2---:R-:W-:-:S05]  /*0100*/  SEL R5, R2, RZ, !P0 ;  /* 0x000000ff02057207 */ /* 0x004fca0004000000 */
[----:B------:R0:W-:Y:S01]  /*0110*/  STS [R0], R5 ;  /* 0x0000000500007388 */ /* 0x0001e20000000800 */
[----:B------:R-:W-:Y:S06]  /*0120*/  BAR.SYNC.DEFER_BLOCKING 0x0 ;  /* 0x0000000000007b1d */ /* 0x000fec0000010000 */
[----:B------:R-:W-:Y:S05]  /*0130*/  BRA.U !UP0, `(.L_x_0) ;  /* 0x00000001083c7547 */ /* 0x000fea000b800000 */
[----:B------:R-:W-:-:S07]  /*0140*/  IMAD.U32 R3, RZ, RZ, UR8 ;  /* 0x00000008ff037e24 */ /* 0x000fce000f8e00ff */
.L_x_3:
[--C-:B------:R-:W-:Y:S01]  /*0150*/  IMAD.MOV.U32 R2, RZ, RZ, R3.reuse ;  /* 0x000000ffff027224 */ /* 0x100fe200078e0003 */
[----:B------:R-:W-:Y:S01]  /*0160*/  SHF.R.U32.HI R3, RZ, 0x1, R3 ;  /* 0x00000001ff037819 */ /* 0x000fe20000011603 */
[----:B------:R-:W-:Y:S03]  /*0170*/  BAR.SYNC.DEFER_BLOCKING 0x0 ;  /* 0x0000000000007b1d */ /* 0x000fe60000010000 */
[----:B------:R-:W-:Y:S02]  /*0180*/  ISETP.GE.U32.AND P1, PT, R6, R3, PT ;  /* 0x000000030600720c */ /* 0x000fe40003f26070 */
[----:B------:R-:W-:Y:S01]  /*0190*/  ISETP.GT.U32.AND P0, PT, R2, 0x3, PT ;  /* 0x000000030200780c */ /* 0x000fe20003f04070 */
[----:B------:R-:W-:Y:S10]  /*01a0*/  BSSY.RECONVERGENT B0, `(.L_x_1) ;  /* 0x0000007000007945 */ /* 0x000ff40003800200 */
[----:B-1----:R-:W-:Y:S05]  /*01b0*/  @P1 BRA `(.L_x_2) ;  /* 0x0000000000141947 */ /* 0x002fea0003800000 */
[----:B------:R-:W-:Y:S01]  /*01c0*/  IMAD R4, R3, 0x4, R0 ;  /* 0x0000000403047824 */ /* 0x000fe200078e0200 */
[----:B------:R-:W-:Y:S04]  /*01d0*/  LDS R2, [R0] ;  /* 0x0000000000027984 */ /* 0x000fe80000000800 */
[----:B0-----:R-:W0:Y:S02]  /*01e0*/  LDS R5, [R4] ;  /* 0x0000000004057984 */ /* 0x001e240000000800 */
[----:B0-----:R-:W-:-:S13]  /*01f0*/  ISETP.GE.U32.AND P1, PT, R2, R5, PT ;  /* 0x000000050200720c */ /* 0x001fda0003f26070 */
[----:B------:R1:W-:Y:S02]  /*0200*/  @!P1 STS [R0], R5 ;  /* 0x0000000500009388 */ /* 0x0003e40000000800 */
.L_x_2:
[----:B------:R-:W-:Y:S05]  /*0210*/  BSYNC.RECONVERGENT B0 ;  /* 0x0000000000007941 */ /* 0x000fea0003800200 */
.L_x_1:
[----:B------:R-:W-:Y:S05]  /*0220*/  @P0 BRA `(.L_x_3) ;  /* 0xfffffffc00c80947 */ /* 0x000fea000383ffff */
.L_x_0:
[----:B------:R-:W-:-:S13]  /*0230*/  ISETP.NE.AND P0, PT, R6, RZ, PT ;  /* 0x000000ff0600720c */ /* 0x000fda0003f05270 */
[----:B------:R-:W-:Y:S05]  /*0240*/  @P0 EXIT ;  /* 0x000000000000094d */ /* 0x000fea0003800000 */
[----:B------:R-:W2:Y:S01]  /*0250*/  S2UR UR5, SR_CgaCtaId ;  /* 0x00000000000579c3 */ /* 0x000ea20000008800 */
[----:B------:R-:W-:-:S07]  /*0260*/  UMOV UR4, 0x400 ;  /* 0x0000040000047882 */ /* 0x000fce0000000000 */
[----:B------:R-:W3:Y:S01]  /*0270*/  LDC.64 R2, c[0x0][0x388] ;  /* 0x0000e200ff027b82 */ /* 0x000ee20000000a00 */
[----:B--2---:R-:W-:Y:S01]  /*0280*/  ULEA UR4, UR5, UR4, 0x18 ;  /* 0x0000000405047291 */ /* 0x004fe2000f8ec0ff */
[----:B---3--:R-:W-:-:S08]  /*0290*/  IMAD.WIDE.U32 R2, R7, 0x4, R2 ;  /* 0x0000000407027825 */ /* 0x008fd000078e0002 */
[----:B01----:R-:W0:Y:S04]  /*02a0*/  LDS R5, [UR4] ;  /* 0x00000004ff057984 */ /* 0x003e280008000800 */
[----:B0-----:R-:W-:Y:S01]  /*02b0*/  STG.E desc[UR6][R2.64], R5 ;  /* 0x0000000502007986 */ /* 0x001fe2000c101906 */
[----:B------:R-:W-:Y:S05]  /*02c0*/  EXIT ;  /* 0x000000000000794d */ /* 0x000fea0003800000 */
.L_x_4:
[----:B------:R-:W-:-:S00]  /*02d0*/  BRA `(.L_x_4) ;  /* 0xfffffffc00fc7947 */ /* 0x000fc0000383ffff */
[----:B------:R-:W-:-:S00]  /*02e0*/  NOP ;  /* 0x0000000000007918 */ /* 0x000fc00000000000 */
        /* <DEDUP_REMOVED lines=9> */
.L_x_5:


//--------------------- .nv.shared._Z8getmaxcuPjS_i --------------------------
	.section	.nv.shared._Z8getmaxcuPjS_i,"aw",@nobits
	.sectionflags	@""
	.align	16
	.zero		1024


//--------------------- .nv.shared.reserved.0     --------------------------
	.section	.nv.shared.reserved.0,"aw",@nobits
	.weak		__nv_reservedSMEM_offset_0_alias
	.size		__nv_reservedSMEM_offset_0_alias, 0, 64
	.other		__nv_reservedSMEM_offset_0_alias,@"STO_CUDA_RESERVED_SHARED STV_DEFAULT"
__nv_reservedSMEM_offset_0_alias:
	.zero		0
	.zero		64


//--------------------- .nv.constant0._Z8getmaxcuPjS_i --------------------------
	.section	.nv.constant0._Z8getmaxcuPjS_i,"a",@progbits
	.sectionflags	@""
	.align	4
.nv.constant0._Z8getmaxcuPjS_i:
	.zero		916


//--------------------- SYMBOLS --------------------------

	.type		.nv.reservedSmem.offset0,@object
	.size		.nv.reservedSmem.offset0,0x4
	.type		.nv.reservedSmem.cap,@object
	.size		.nv.reservedSmem.cap,0x4
